//
// Generated by NVIDIA NVVM Compiler
//
// Compiler Build ID: CL-36424714
// Cuda compilation tools, release 13.0, V13.0.88
// Based on NVVM 20.0.0
//

.version 9.0
.target sm_100
.address_size 64

	// .globl	_Z6modifyiPi
// _ZZ6modifyiPiE1s has been demoted

.visible .entry _Z6modifyiPi(
	.param .u32 _Z6modifyiPi_param_0,
	.param .u64 .ptr .align 1 _Z6modifyiPi_param_1
)
{
	.reg .pred 	%p<3>;
	.reg .b32 	%r<10>;
	.reg .b64 	%rd<7>;
	// demoted variable
	.shared .align 4 .b8 _ZZ6modifyiPiE1s[200];
	ld.param.u32 	%r3, [_Z6modifyiPi_param_0];
	ld.param.u64 	%rd2, [_Z6modifyiPi_param_1];
	cvta.to.global.u64 	%rd1, %rd2;
	mov.u32 	%r1, %tid.x;
	setp.ge.s32 	%p1, %r1, %r3;
	@%p1 bra 	$L__BB0_4;
	mad.lo.s32 	%r4, %r1, 10, -333;
	shl.b32 	%r5, %r1, 2;
	mov.u32 	%r6, _ZZ6modifyiPiE1s;
	add.s32 	%r2, %r6, %r5;
	st.shared.u32 	[%r2], %r4;
	bar.sync 	0;
	add.s32 	%r7, %r1, 1;
	setp.ge.u32 	%p2, %r7, %r3;
	@%p2 bra 	$L__BB0_3;
	ld.shared.u32 	%r9, [%r2+4];
	mul.wide.u32 	%rd5, %r1, 4;
	add.s64 	%rd6, %rd1, %rd5;
	st.global.u32 	[%rd6], %r9;
	bra.uni 	$L__BB0_4;
$L__BB0_3:
	mul.wide.u32 	%rd3, %r1, 4;
	add.s64 	%rd4, %rd1, %rd3;
	mov.b32 	%r8, 0;
	st.global.u32 	[%rd4], %r8;
$L__BB0_4:
	ret;

}


// ===== COMPILED SASS (sm_100) =====

	.target	sm_100

	.elftype	@"ET_EXEC"


//--------------------- .note.nv.tkinfo           --------------------------
	.section	.note.nv.tkinfo,"",@"SHT_NOTE"
	.sectionflags	@"SHF_NOTE_NV_TKINFO"
	.tkinfo
        /*0018*/ 	.word	0x00000002
        /*0030*/ 	.string	""
        /*0030*/ 	.string	"ptxas"
        /*0030*/ 	.string	"Cuda compilation tools, release 13.0, V13.0.88"
        /*0030*/ 	.string	"Build cuda_13.0.r13.0/compiler.36424714_0"
        /*0030*/ 	.string	"-arch sm_100 -m 64 "



//--------------------- .note.nv.cuinfo           --------------------------
	.section	.note.nv.cuinfo,"",@"SHT_NOTE"
	.sectionflags	@"SHF_NOTE_NV_CUINFO"
        /*0018*/ 	.short	0x0002
        /*001a*/ 	.short	0x0064
        /*001c*/ 	.short	0x0082
	.zero		2


//--------------------- .nv.info                  --------------------------
	.section	.nv.info,"",@"SHT_CUDA_INFO"
	.align	4


	//----- nvinfo : EIATTR_REGCOUNT
	.align		4
        /*0000*/ 	.byte	0x04, 0x2f
        /*0002*/ 	.short	(.L_1 - .L_0)
	.align		4
.L_0:
        /*0004*/ 	.word	index@(_Z6modifyiPi)
        /*0008*/ 	.word	0x0000000c


	//----- nvinfo : EIATTR_FRAME_SIZE
	.align		4
.L_1:
        /*000c*/ 	.byte	0x04, 0x11
        /*000e*/ 	.short	(.L_3 - .L_2)
	.align		4
.L_2:
        /*0010*/ 	.word	index@(_Z6modifyiPi)
        /*0014*/ 	.word	0x00000000


	//----- nvinfo : EIATTR_MIN_STACK_SIZE
	.align		4
.L_3:
        /*0018*/ 	.byte	0x04, 0x12
        /*001a*/ 	.short	(.L_5 - .L_4)
	.align		4
.L_4:
        /*001c*/ 	.word	index@(_Z6modifyiPi)
        /*0020*/ 	.word	0x00000000
.L_5:


//--------------------- .nv.compat                --------------------------
	.section	.nv.compat,"",@"SHT_CUDA_COMPAT_INFO"
	.align	4
        /*0000*/ 	.byte	0x02, 0x09, 0x00, 0x00, 0x02, 0x02, 0x01, 0x00, 0x02, 0x05, 0x05, 0x00, 0x03, 0x07, 0x01, 0x01
        /*0010*/ 	.byte	0x02, 0x03, 0x00, 0x00, 0x02, 0x06, 0x01, 0x00, 0x04, 0x0b, 0x08, 0x00, 0x09, 0x00, 0x00, 0x00
        /*0020*/ 	.byte	0x00, 0x00, 0x00, 0x00


//--------------------- .nv.info._Z6modifyiPi     --------------------------
	.section	.nv.info._Z6modifyiPi,"",@"SHT_CUDA_INFO"
	.sectionflags	@""
	.align	4


	//----- nvinfo : EIATTR_CUDA_API_VERSION
	.align		4
        /*0000*/ 	.byte	0x04, 0x37
        /*0002*/ 	.short	(.L_7 - .L_6)
.L_6:
        /*0004*/ 	.word	0x00000082


	//----- nvinfo : EIATTR_KPARAM_INFO
	.align		4
.L_7:
        /*0008*/ 	.byte	0x04, 0x17
        /*000a*/ 	.short	(.L_9 - .L_8)
.L_8:
        /*000c*/ 	.word	0x00000000
        /*0010*/ 	.short	0x0001
        /*0012*/ 	.short	0x0008
        /*0014*/ 	.byte	0x00, 0xf5, 0x21, 0x00


	//----- nvinfo : EIATTR_KPARAM_INFO
	.align		4
.L_9:
        /*0018*/ 	.byte	0x04, 0x17
        /*001a*/ 	.short	(.L_11 - .L_10)
.L_10:
        /*001c*/ 	.word	0x00000000
        /*0020*/ 	.short	0x0000
        /*0022*/ 	.short	0x0000
        /*0024*/ 	.byte	0x00, 0xf0, 0x11, 0x00


	//----- nvinfo : EIATTR_SPARSE_MMA_MASK
	.align		4
.L_11:
        /*0028*/ 	.byte	0x03, 0x50
        /*002a*/ 	.short	0x0000


	//----- nvinfo : EIATTR_MAXREG_COUNT
	.align		4
        /*002c*/ 	.byte	0x03, 0x1b
        /*002e*/ 	.short	0x00ff


	//----- nvinfo : EIATTR_NUM_BARRIERS
	.align		4
        /*0030*/ 	.byte	0x02, 0x4c
        /*0032*/ 	.byte	0x01
	.zero		1


	//----- nvinfo : EIATTR_MERCURY_ISA_VERSION
	.align		4
        /*0034*/ 	.byte	0x03, 0x5f
        /*0036*/ 	.short	0x0101


	//----- nvinfo : EIATTR_VRC_CTA_INIT_COUNT
	.align		4
        /*0038*/ 	.byte	0x02, 0x4a
	.zero		1
	.zero		1


	//----- nvinfo : EIATTR_EXIT_INSTR_OFFSETS
	.align		4
        /*003c*/ 	.byte	0x04, 0x1c
        /*003e*/ 	.short	(.L_13 - .L_12)


	//   ....[0]....
.L_12:
        /*0040*/ 	.word	0x00000040


	//   ....[1]....
        /*0044*/ 	.word	0x00000140


	//   ....[2]....
        /*0048*/ 	.word	0x00000180


	//----- nvinfo : EIATTR_CBANK_PARAM_SIZE
	.align		4
.L_13:
        /*004c*/ 	.byte	0x03, 0x19
        /*004e*/ 	.short	0x0010


	//----- nvinfo : EIATTR_PARAM_CBANK
	.align		4
        /*0050*/ 	.byte	0x04, 0x0a
        /*0052*/ 	.short	(.L_15 - .L_14)
	.align		4
.L_14:
        /*0054*/ 	.word	index@(.nv.constant0._Z6modifyiPi)
        /*0058*/ 	.short	0x0380
        /*005a*/ 	.short	0x0010


	//----- nvinfo : EIATTR_SW_WAR
	.align		4
.L_15:
        /*005c*/ 	.byte	0x04, 0x36
        /*005e*/ 	.short	(.L_17 - .L_16)
.L_16:
        /*0060*/ 	.word	0x00000008
.L_17:


//--------------------- .nv.callgraph             --------------------------
	.section	.nv.callgraph,"",@"SHT_CUDA_CALLGRAPH"
	.align	4
	.sectionentsize	8
	.align		4
        /*0000*/ 	.word	0x00000000
	.align		4
        /*0004*/ 	.word	0xffffffff
	.align		4
        /*0008*/ 	.word	0x00000000
	.align		4
        /*000c*/ 	.word	0xfffffffe
	.align		4
        /*0010*/ 	.word	0x00000000
	.align		4
        /*0014*/ 	.word	0xfffffffd
	.align		4
        /*0018*/ 	.word	0x00000000
	.align		4
        /*001c*/ 	.word	0xfffffffc


//--------------------- .text._Z6modifyiPi        --------------------------
	.section	.text._Z6modifyiPi,"ax",@progbits
	.align	128
        .global         _Z6modifyiPi
        .type           _Z6modifyiPi,@function
        .size           _Z6modifyiPi,(.L_x_1 - _Z6modifyiPi)
        .other          _Z6modifyiPi,@"STO_CUDA_ENTRY STV_DEFAULT"
_Z6modifyiPi:
.text._Z6modifyiPi:
[----:B------:R-:W-:Y:S01]  /*0000*/  LDC R1, c[0x0][0x37c] ;  /* 0x0000df00ff017b82 */ /* 0x000fe20000000800 */
[----:B------:R-:W0:Y:S01]  /*0010*/  S2R R9, SR_TID.X ;  /* 0x0000000000097919 */ /* 0x000e220000002100 */
[----:B------:R-:W0:Y:S02]  /*0020*/  LDCU UR6, c[0x0][0x380] ;  /* 0x00007000ff0677ac */ /* 0x000e240008000800 */
[----:B0-----:R-:W-:-:S13]  /*0030*/  ISETP.GE.AND P0, PT, R9, UR6, PT ;  /* 0x0000000609007c0c */ /* 0x001fda000bf06270 */
[----:B------:R-:W-:Y:S05]  /*0040*/  @P0 EXIT ;  /* 0x000000000000094d */ /* 0x000fea0003800000 */
[----:B------:R-:W0:Y:S01]  /*0050*/  S2UR UR5, SR_CgaCtaId ;  /* 0x00000000000579c3 */ /* 0x000e220000008800 */
[----:B------:R-:W-:Y:S01]  /*0060*/  IADD3 R0, PT, PT, R9, 0x1, RZ ;  /* 0x0000000109007810 */ /* 0x000fe20007ffe0ff */
[----:B------:R-:W-:-:S03]  /*0070*/  UMOV UR4, 0x400 ;  /* 0x0000040000047882 */ /* 0x000fc60000000000 */
[----:B------:R-:W-:Y:S01]  /*0080*/  ISETP.GE.U32.AND P0, PT, R0, UR6, PT ;  /* 0x0000000600007c0c */ /* 0x000fe2000bf06070 */
[----:B------:R-:W-:-:S05]  /*0090*/  HFMA2 R0, -RZ, RZ, 0, 5.9604644775390625e-07 ;  /* 0x0000000aff007431 */ /* 0x000fca00000001ff */
[----:B------:R-:W-:-:S07]  /*00a0*/  IMAD R0, R9, R0, -0x14d ;  /* 0xfffffeb309007424 */ /* 0x000fce00078e0200 */
[----:B------:R-:W1:Y:S01]  /*00b0*/  @!P0 LDC.64 R2, c[0x0][0x388] ;  /* 0x0000e200ff028b82 */ /* 0x000e620000000a00 */
[----:B0-----:R-:W-:-:S06]  /*00c0*/  ULEA UR4, UR5, UR4, 0x18 ;  /* 0x0000000405047291 */ /* 0x001fcc000f8ec0ff */
[----:B------:R-:W-:-:S05]  /*00d0*/  LEA R5, R9, UR4, 0x2 ;  /* 0x0000000409057c11 */ /* 0x000fca000f8e10ff */
[----:B------:R-:W-:Y:S01]  /*00e0*/  STS [R5], R0 ;  /* 0x0000000005007388 */ /* 0x000fe20000000800 */
[----:B------:R-:W0:Y:S01]  /*00f0*/  LDCU.64 UR4, c[0x0][0x358] ;  /* 0x00006b00ff0477ac */ /* 0x000e220008000a00 */
[----:B------:R-:W-:Y:S01]  /*0100*/  BAR.SYNC.DEFER_BLOCKING 0x0 ;  /* 0x0000000000007b1d */ /* 0x000fe20000010000 */
[----:B-1----:R-:W-:-:S05]  /*0110*/  @!P0 IMAD.WIDE.U32 R2, R9, 0x4, R2 ;  /* 0x0000000409028825 */ /* 0x002fca00078e0002 */
[----:B------:R-:W0:Y:S04]  /*0120*/  @!P0 LDS R7, [R5+0x4] ;  /* 0x0000040005078984 */ /* 0x000e280000000800 */
[----:B0-----:R0:W-:Y:S01]  /*0130*/  @!P0 STG.E desc[UR4][R2.64], R7 ;  /* 0x0000000702008986 */ /* 0x0011e2000c101904 */
[----:B------:R-:W-:Y:S05]  /*0140*/  @!P0 EXIT ;  /* 0x000000000000894d */ /* 0x000fea0003800000 */
[----:B0-----:R-:W0:Y:S02]  /*0150*/  LDC.64 R2, c[0x0][0x388] ;  /* 0x0000e200ff027b82 */ /* 0x001e240000000a00 */
[----:B0-----:R-:W-:-:S05]  /*0160*/  IMAD.WIDE.U32 R2, R9, 0x4, R2 ;  /* 0x0000000409027825 */ /* 0x001fca00078e0002 */
[----:B------:R-:W-:Y:S01]  /*0170*/  STG.E desc[UR4][R2.64], RZ ;  /* 0x000000ff02007986 */ /* 0x000fe2000c101904 */
[----:B------:R-:W-:Y:S05]  /*0180*/  EXIT ;  /* 0x000000000000794d */ /* 0x000fea0003800000 */
.L_x_0:
[----:B------:R-:W-:-:S00]  /*0190*/  BRA `(.L_x_0) ;  /* 0xfffffffc00fc7947 */ /* 0x000fc0000383ffff */
[----:B------:R-:W-:-:S00]  /*01a0*/  NOP ;  /* 0x0000000000007918 */ /* 0x000fc00000000000 */
        /* <DEDUP_REMOVED lines=13> */
.L_x_1:


//--------------------- .nv.shared._Z6modifyiPi   --------------------------
	.section	.nv.shared._Z6modifyiPi,"aw",@nobits
	.sectionflags	@""
	.align	4
.nv.shared._Z6modifyiPi:
	.zero		1224


//--------------------- .nv.shared.reserved.0     --------------------------
	.section	.nv.shared.reserved.0,"aw",@nobits
	.weak		__nv_reservedSMEM_offset_0_alias
	.size		__nv_reservedSMEM_offset_0_alias, 0, 64
	.other		__nv_reservedSMEM_offset_0_alias,@"STO_CUDA_RESERVED_SHARED STV_DEFAULT"
__nv_reservedSMEM_offset_0_alias:
	.zero		0
	.zero		64


//--------------------- .nv.constant0._Z6modifyiPi --------------------------
	.section	.nv.constant0._Z6modifyiPi,"a",@progbits
	.sectionflags	@""
	.align	4
.nv.constant0._Z6modifyiPi:
	.zero		912


//--------------------- SYMBOLS --------------------------

	.type		.nv.reservedSmem.offset0,@object
	.size		.nv.reservedSmem.offset0,0x4
	.type		.nv.reservedSmem.cap,@object
	.size		.nv.reservedSmem.cap,0x4
